	.headerflags	@"EF_CUDA_TEXMODE_UNIFIED EF_CUDA_64BIT_ADDRESS EF_CUDA_ACCELERATORS EF_CUDA_SM90 EF_CUDA_VIRTUAL_SM(EF_CUDA_SM90)"
	.elftype	@"ET_EXEC"


//--------------------- .nv.info                  --------------------------
	.section	.nv.info,"",@"SHT_CUDA_INFO"
	.align	4


	//----- nvinfo : EIATTR_REGCOUNT
	.align		4
        /*0000*/ 	.byte	0x04, 0x2f
        /*0002*/ 	.short	(.L_3 - .L_2)
	.align		4
.L_2:
        /*0004*/ 	.word	index@(triton_poi_fused__native_batch_norm_legit_no_training_15)
        /*0008*/ 	.word	0x00000016


	//----- nvinfo : EIATTR_MIN_STACK_SIZE
	.align		4
.L_3:
        /*000c*/ 	.byte	0x04, 0x12
        /*000e*/ 	.short	(.L_5 - .L_4)
	.align		4
.L_4:
        /*0010*/ 	.word	index@(triton_poi_fused__native_batch_norm_legit_no_training_15)
        /*0014*/ 	.word	0x00000000


	//----- nvinfo : EIATTR_FRAME_SIZE
	.align		4
.L_5:
        /*0018*/ 	.byte	0x04, 0x11
        /*001a*/ 	.short	(.L_7 - .L_6)
	.align		4
.L_6:
        /*001c*/ 	.word	index@(triton_poi_fused__native_batch_norm_legit_no_training_15)
        /*0020*/ 	.word	0x00000000


	//----- nvinfo : EIATTR_MIN_STACK_SIZE
	.align		4
.L_7:
        /*0024*/ 	.byte	0x04, 0x12
        /*0026*/ 	.short	(.L_9 - .L_8)
	.align		4
.L_8:
        /*0028*/ 	.word	index@(triton_poi_fused__native_batch_norm_legit_no_training_15)
        /*002c*/ 	.word	0x00000000
.L_9:


//--------------------- .nv.info.triton_poi_fused__native_batch_norm_legit_no_training_15 --------------------------
	.section	.nv.info.triton_poi_fused__native_batch_norm_legit_no_training_15,"",@"SHT_CUDA_INFO"
	.sectionflags	@""
	.align	4


	//----- nvinfo : EIATTR_CUDA_API_VERSION
	.align		4
        /*0000*/ 	.byte	0x04, 0x37
        /*0002*/ 	.short	(.L_11 - .L_10)
.L_10:
        /*0004*/ 	.word	0x0000007c


	//----- nvinfo : EIATTR_KPARAM_INFO
	.align		4
.L_11:
        /*0008*/ 	.byte	0x04, 0x17
        /*000a*/ 	.short	(.L_13 - .L_12)
.L_12:
        /*000c*/ 	.word	0x00000000
        /*0010*/ 	.short	0x0006
        /*0012*/ 	.short	0x0030
        /*0014*/ 	.byte	0x00, 0xf0, 0x11, 0x00


	//----- nvinfo : EIATTR_KPARAM_INFO
	.align		4
.L_13:
        /*0018*/ 	.byte	0x04, 0x17
        /*001a*/ 	.short	(.L_15 - .L_14)
.L_14:
        /*001c*/ 	.word	0x00000000
        /*0020*/ 	.short	0x0005
        /*0022*/ 	.short	0x0028
        /*0024*/ 	.byte	0x00, 0xf4, 0x21, 0x00


	//----- nvinfo : EIATTR_KPARAM_INFO
	.align		4
.L_15:
        /*0028*/ 	.byte	0x04, 0x17
        /*002a*/ 	.short	(.L_17 - .L_16)
.L_16:
        /*002c*/ 	.word	0x00000000
        /*0030*/ 	.short	0x0004
        /*0032*/ 	.short	0x0020
        /*0034*/ 	.byte	0x00, 0xf4, 0x21, 0x00


	//----- nvinfo : EIATTR_KPARAM_INFO
	.align		4
.L_17:
        /*0038*/ 	.byte	0x04, 0x17
        /*003a*/ 	.short	(.L_19 - .L_18)
.L_18:
        /*003c*/ 	.word	0x00000000
        /*0040*/ 	.short	0x0003
        /*0042*/ 	.short	0x0018
        /*0044*/ 	.byte	0x00, 0xf4, 0x21, 0x00


	//----- nvinfo : EIATTR_KPARAM_INFO
	.align		4
.L_19:
        /*0048*/ 	.byte	0x04, 0x17
        /*004a*/ 	.short	(.L_21 - .L_20)
.L_20:
        /*004c*/ 	.word	0x00000000
        /*0050*/ 	.short	0x0002
        /*0052*/ 	.short	0x0010
        /*0054*/ 	.byte	0x00, 0xf4, 0x21, 0x00


	//----- nvinfo : EIATTR_KPARAM_INFO
	.align		4
.L_21:
        /*0058*/ 	.byte	0x04, 0x17
        /*005a*/ 	.short	(.L_23 - .L_22)
.L_22:
        /*005c*/ 	.word	0x00000000
        /*0060*/ 	.short	0x0001
        /*0062*/ 	.short	0x0008
        /*0064*/ 	.byte	0x00, 0xf4, 0x21, 0x00


	//----- nvinfo : EIATTR_KPARAM_INFO
	.align		4
.L_23:
        /*0068*/ 	.byte	0x04, 0x17
        /*006a*/ 	.short	(.L_25 - .L_24)
.L_24:
        /*006c*/ 	.word	0x00000000
        /*0070*/ 	.short	0x0000
        /*0072*/ 	.short	0x0000
        /*0074*/ 	.byte	0x00, 0xf4, 0x21, 0x00


	//----- nvinfo : EIATTR_SPARSE_MMA_MASK
	.align		4
.L_25:
        /*0078*/ 	.byte	0x03, 0x50
        /*007a*/ 	.short	0x0000


	//----- nvinfo : EIATTR_MAXREG_COUNT
	.align		4
        /*007c*/ 	.byte	0x03, 0x1b
        /*007e*/ 	.short	0x00ff


	//----- nvinfo : EIATTR_EXIT_INSTR_OFFSETS
	.align		4
        /*0080*/ 	.byte	0x04, 0x1c
        /*0082*/ 	.short	(.L_27 - .L_26)


	//   ....[0]....
.L_26:
        /*0084*/ 	.word	0x000003e0


	//   ....[1]....
        /*0088*/ 	.word	0x00000400


	//----- nvinfo : EIATTR_REQNTID
	.align		4
.L_27:
        /*008c*/ 	.byte	0x04, 0x10
        /*008e*/ 	.short	(.L_29 - .L_28)
.L_28:
        /*0090*/ 	.word	0x00000080
        /*0094*/ 	.word	0x00000001
        /*0098*/ 	.word	0x00000001


	//----- nvinfo : EIATTR_CBANK_PARAM_SIZE
	.align		4
.L_29:
        /*009c*/ 	.byte	0x03, 0x19
        /*009e*/ 	.short	0x0034


	//----- nvinfo : EIATTR_PARAM_CBANK
	.align		4
        /*00a0*/ 	.byte	0x04, 0x0a
        /*00a2*/ 	.short	(.L_31 - .L_30)
	.align		4
.L_30:
        /*00a4*/ 	.word	index@(.nv.constant0.triton_poi_fused__native_batch_norm_legit_no_training_15)
        /*00a8*/ 	.short	0x0210
        /*00aa*/ 	.short	0x0034


	//----- nvinfo : EIATTR_SW_WAR
	.align		4
.L_31:
        /*00ac*/ 	.byte	0x04, 0x36
        /*00ae*/ 	.short	(.L_33 - .L_32)
.L_32:
        /*00b0*/ 	.word	0x00000008
.L_33:


//--------------------- .nv.callgraph             --------------------------
	.section	.nv.callgraph,"",@"SHT_CUDA_CALLGRAPH"
	.align	4
	.sectionentsize	8
	.align		4
        /*0000*/ 	.word	0x00000000
	.align		4
        /*0004*/ 	.word	0xffffffff
	.align		4
        /*0008*/ 	.word	0x00000000
	.align		4
        /*000c*/ 	.word	0xfffffffe
	.align		4
        /*0010*/ 	.word	0x00000000
	.align		4
        /*0014*/ 	.word	0xfffffffd
	.align		4
        /*0018*/ 	.word	0x00000000
	.align		4
        /*001c*/ 	.word	0xfffffffc


//--------------------- .nv.constant4             --------------------------
	.section	.nv.constant4,"a",@progbits
	.align	8
	.align		8
.nv.constant4:
        /*0000*/ 	.dword	_$_str
	.align		8
        /*0008*/ 	.dword	_$_str_$_2


//--------------------- .text.triton_poi_fused__native_batch_norm_legit_no_training_15 --------------------------
	.section	.text.triton_poi_fused__native_batch_norm_legit_no_training_15,"ax",@progbits
	.align	128
        .global         triton_poi_fused__native_batch_norm_legit_no_training_15
        .type           triton_poi_fused__native_batch_norm_legit_no_training_15,@function
        .size           triton_poi_fused__native_batch_norm_legit_no_training_15,(.L_x_1 - triton_poi_fused__native_batch_norm_legit_no_training_15)
        .other          triton_poi_fused__native_batch_norm_legit_no_training_15,@"STO_CUDA_ENTRY STV_DEFAULT"
triton_poi_fused__native_batch_norm_legit_no_training_15:
.text.triton_poi_fused__native_batch_norm_legit_no_training_15:
[----:B------:R-:W0:Y:S01]  /*0000*/  LDC R1, c[0x0][0x28] ;  /* 0x00000a00ff017b82 */ /* 0x000e220000000800 */
[----:B------:R-:W1:Y:S07]  /*0010*/  S2R R0, SR_TID.X ;  /* 0x0000000000007919 */ /* 0x000e6e0000002100 */
[----:B------:R-:W2:Y:S01]  /*0020*/  LDC.64 R8, c[0x0][0x220] ;  /* 0x00008800ff087b82 */ /* 0x000ea20000000a00 */
[----:B------:R-:W-:Y:S01]  /*0030*/  ULDC.64 UR4, c[0x0][0x208] ;  /* 0x0000820000047ab9 */ /* 0x000fe20000000a00 */
[----:B------:R-:W3:Y:S06]  /*0040*/  S2R R5, SR_CTAID.X ;  /* 0x0000000000057919 */ /* 0x000eec0000002500 */
[----:B------:R-:W4:Y:S08]  /*0050*/  LDC.64 R12, c[0x0][0x210] ;  /* 0x00008400ff0c7b82 */ /* 0x000f300000000a00 */
[----:B------:R-:W5:Y:S08]  /*0060*/  LDC.64 R14, c[0x0][0x218] ;  /* 0x00008600ff0e7b82 */ /* 0x000f700000000a00 */
[----:B------:R-:W5:Y:S01]  /*0070*/  LDC.64 R16, c[0x0][0x228] ;  /* 0x00008a00ff107b82 */ /* 0x000f620000000a00 */
[----:B-1----:R-:W-:-:S07]  /*0080*/  SHF.L.U32 R0, R0, 0x1, RZ ;  /* 0x0000000100007819 */ /* 0x002fce00000006ff */
[----:B------:R-:W1:Y:S01]  /*0090*/  LDC.64 R18, c[0x0][0x230] ;  /* 0x00008c00ff127b82 */ /* 0x000e620000000a00 */
[----:B---3--:R-:W-:Y:S02]  /*00a0*/  SHF.R.S32.HI R3, RZ, 0x17, R5 ;  /* 0x00000017ff037819 */ /* 0x008fe40000011405 */
[----:B------:R-:W-:Y:S02]  /*00b0*/  LOP3.LUT R0, R0, 0xfe, RZ, 0xc0, !PT ;  /* 0x000000fe00007812 */ /* 0x000fe400078ec0ff */
[----:B------:R-:W-:Y:S02]  /*00c0*/  SGXT R3, R3, 0x1 ;  /* 0x000000010303781a */ /* 0x000fe40000000200 */
[----:B------:R-:W-:-:S04]  /*00d0*/  LEA R0, R5, R0, 0x8 ;  /* 0x0000000005007211 */ /* 0x000fc800078e40ff */
[----:B------:R-:W-:Y:S02]  /*00e0*/  LEA.HI R3, R3, R0, RZ, 0x6 ;  /* 0x0000000003037211 */ /* 0x000fe400078f30ff */
[----:B------:R-:W-:Y:S02]  /*00f0*/  ISETP.GE.AND P4, PT, R0, 0x3100, PT ;  /* 0x000031000000780c */ /* 0x000fe40003f86270 */
[----:B------:R-:W-:-:S04]  /*0100*/  LOP3.LUT R3, R3, 0xffffffc0, RZ, 0xc0, !PT ;  /* 0xffffffc003037812 */ /* 0x000fc800078ec0ff */
[----:B------:R-:W-:Y:S02]  /*0110*/  IADD3 R11, R0, -R3, RZ ;  /* 0x80000003000b7210 */ /* 0x000fe40007ffe0ff */
[----:B------:R-:W-:-:S03]  /*0120*/  CS2R R2, SRZ ;  /* 0x0000000000027805 */ /* 0x000fc6000001ff00 */
[----:B--2---:R-:W-:-:S05]  /*0130*/  IMAD.WIDE R8, R11, 0x4, R8 ;  /* 0x000000040b087825 */ /* 0x004fca00078e0208 */
[----:B------:R2:W3:Y:S01]  /*0140*/  @!P4 LDG.E.EL.64 R2, desc[UR4][R8.64] ;  /* 0x000000040802c981 */ /* 0x0004e2000c2e1b00 */
[----:B------:R-:W-:Y:S02]  /*0150*/  CS2R R4, SRZ ;  /* 0x0000000000047805 */ /* 0x000fe4000001ff00 */
[----:B------:R-:W-:Y:S01]  /*0160*/  CS2R R6, SRZ ;  /* 0x0000000000067805 */ /* 0x000fe2000001ff00 */
[----:B----4-:R-:W-:-:S04]  /*0170*/  IMAD.WIDE R12, R0, 0x4, R12 ;  /* 0x00000004000c7825 */ /* 0x010fc800078e020c */
[C---:B-----5:R-:W-:Y:S01]  /*0180*/  IMAD.WIDE R14, R11.reuse, 0x4, R14 ;  /* 0x000000040b0e7825 */ /* 0x060fe200078e020e */
[----:B------:R-:W4:Y:S04]  /*0190*/  @!P4 LDG.E.64 R4, desc[UR4][R12.64] ;  /* 0x000000040c04c981 */ /* 0x000f28000c1e1b00 */
[----:B------:R5:W4:Y:S01]  /*01a0*/  @!P4 LDG.E.EL.64 R6, desc[UR4][R14.64] ;  /* 0x000000040e06c981 */ /* 0x000b22000c2e1b00 */
[----:B0-----:R-:W-:Y:S01]  /*01b0*/  IMAD.WIDE R16, R11, 0x4, R16 ;  /* 0x000000040b107825 */ /* 0x001fe200078e0210 */
[----:B--2---:R-:W-:-:S03]  /*01c0*/  CS2R R8, SRZ ;  /* 0x0000000000087805 */ /* 0x004fc6000001ff00 */
[----:B-1----:R-:W-:Y:S01]  /*01d0*/  IMAD.WIDE R18, R11, 0x4, R18 ;  /* 0x000000040b127825 */ /* 0x002fe200078e0212 */
[----:B------:R-:W-:-:S04]  /*01e0*/  CS2R R10, SRZ ;  /* 0x00000000000a7805 */ /* 0x000fc8000001ff00 */
[----:B------:R-:W2:Y:S04]  /*01f0*/  @!P4 LDG.E.EL.64 R8, desc[UR4][R18.64] ;  /* 0x000000041208c981 */ /* 0x000ea8000c2e1b00 */
[----:B------:R-:W2:Y:S01]  /*0200*/  @!P4 LDG.E.EL.64 R10, desc[UR4][R16.64] ;  /* 0x00000004100ac981 */ /* 0x000ea2000c2e1b00 */
[----:B-----5:R-:W-:Y:S01]  /*0210*/  HFMA2.MMA R15, -RZ, RZ, 1.625, 0 ;  /* 0x3e800000ff0f7435 */ /* 0x020fe200000001ff */
[----:B---3--:R-:W-:Y:S01]  /*0220*/  FADD R2, R2, 9.9999997473787516356e-06 ;  /* 0x3727c5ac02027421 */ /* 0x008fe20000000000 */
[----:B------:R-:W-:-:S03]  /*0230*/  FADD R12, R3, 9.9999997473787516356e-06 ;  /* 0x3727c5ac030c7421 */ /* 0x000fc60000000000 */
[----:B------:R0:W1:Y:S08]  /*0240*/  MUFU.SQRT R13, R2 ;  /* 0x00000002000d7308 */ /* 0x0000700000002000 */
[----:B------:R-:W3:Y:S01]  /*0250*/  MUFU.SQRT R14, R12 ;  /* 0x0000000c000e7308 */ /* 0x000ee20000002000 */
[----:B0-----:R-:W0:Y:S01]  /*0260*/  LDC.64 R2, c[0x0][0x238] ;  /* 0x00008e00ff027b82 */ /* 0x001e220000000a00 */
[----:B-1----:R-:W-:-:S02]  /*0270*/  FSETP.GT.AND P0, PT, R13, 8.50705917302346158658e+37, PT ;  /* 0x7e8000000d00780b */ /* 0x002fc40003f04000 */
[----:B------:R-:W-:Y:S02]  /*0280*/  FSETP.GEU.AND P2, PT, R13, 1.175494350822287508e-38, PT ;  /* 0x008000000d00780b */ /* 0x000fe40003f4e000 */
[C---:B---3--:R-:W-:Y:S02]  /*0290*/  FSETP.GT.AND P1, PT, R14.reuse, 8.50705917302346158658e+37, PT ;  /* 0x7e8000000e00780b */ /* 0x048fe40003f24000 */
[----:B------:R-:W-:-:S07]  /*02a0*/  FSETP.GEU.AND P3, PT, R14, 1.175494350822287508e-38, PT ;  /* 0x008000000e00780b */ /* 0x000fce0003f6e000 */
[----:B------:R-:W-:-:S04]  /*02b0*/  @P0 FMUL R13, R13, 0.25 ;  /* 0x3e8000000d0d0820 */ /* 0x000fc80000400000 */
[----:B------:R-:W-:Y:S01]  /*02c0*/  @!P2 FMUL R13, R13, 16777216 ;  /* 0x4b8000000d0da820 */ /* 0x000fe20000400000 */
[----:B------:R-:W-:-:S04]  /*02d0*/  @P1 FMUL R14, R14, 0.25 ;  /* 0x3e8000000e0e1820 */ /* 0x000fc80000400000 */
[----:B------:R-:W-:Y:S01]  /*02e0*/  @!P3 FMUL R14, R14, 16777216 ;  /* 0x4b8000000e0eb820 */ /* 0x000fe20000400000 */
[----:B------:R-:W1:Y:S01]  /*02f0*/  MUFU.RCP R13, R13 ;  /* 0x0000000d000d7308 */ /* 0x000e620000001000 */
[----:B------:R-:W-:-:S07]  /*0300*/  FSEL R12, R15, 1, P0 ;  /* 0x3f8000000f0c7808 */ /* 0x000fce0000000000 */
[----:B------:R-:W3:Y:S01]  /*0310*/  MUFU.RCP R14, R14 ;  /* 0x0000000e000e7308 */ /* 0x000ee20000001000 */
[----:B------:R-:W-:Y:S01]  /*0320*/  FSEL R15, R15, 1, P1 ;  /* 0x3f8000000f0f7808 */ /* 0x000fe20000800000 */
[----:B------:R-:W-:Y:S01]  /*0330*/  @!P2 FMUL R12, R12, 16777216 ;  /* 0x4b8000000c0ca820 */ /* 0x000fe20000400000 */
[----:B----4-:R-:W-:-:S03]  /*0340*/  FADD R4, -R6, R4 ;  /* 0x0000000406047221 */ /* 0x010fc60000000100 */
[----:B------:R-:W-:Y:S01]  /*0350*/  @!P3 FMUL R15, R15, 16777216 ;  /* 0x4b8000000f0fb820 */ /* 0x000fe20000400000 */
[----:B------:R-:W-:Y:S01]  /*0360*/  FADD R5, -R7, R5 ;  /* 0x0000000507057221 */ /* 0x000fe20000000100 */
[----:B-1----:R-:W-:Y:S02]  /*0370*/  FMUL R13, R13, R12 ;  /* 0x0000000c0d0d7220 */ /* 0x002fe40000400000 */
[----:B---3--:R-:W-:Y:S02]  /*0380*/  FMUL R6, R14, R15 ;  /* 0x0000000f0e067220 */ /* 0x008fe40000400000 */
[----:B------:R-:W-:Y:S02]  /*0390*/  FMUL R13, R4, R13 ;  /* 0x0000000d040d7220 */ /* 0x000fe40000400000 */
[----:B------:R-:W-:Y:S01]  /*03a0*/  FMUL R6, R5, R6 ;  /* 0x0000000605067220 */ /* 0x000fe20000400000 */
[----:B0-----:R-:W-:-:S04]  /*03b0*/  IMAD.WIDE R2, R0, 0x4, R2 ;  /* 0x0000000400027825 */ /* 0x001fc800078e0202 */
[----:B--2---:R-:W-:Y:S01]  /*03c0*/  FFMA R8, R13, R10, R8 ;  /* 0x0000000a0d087223 */ /* 0x004fe20000000008 */
[----:B------:R-:W-:Y:S01]  /*03d0*/  FFMA R9, R6, R11, R9 ;  /* 0x0000000b06097223 */ /* 0x000fe20000000009 */
[----:B------:R-:W-:Y:S06]  /*03e0*/  @P4 EXIT ;  /* 0x000000000000494d */ /* 0x000fec0003800000 */
[----:B------:R-:W-:Y:S01]  /*03f0*/  STG.E.64 desc[UR4][R2.64], R8 ;  /* 0x0000000802007986 */ /* 0x000fe2000c101b04 */
[----:B------:R-:W-:Y:S05]  /*0400*/  EXIT ;  /* 0x000000000000794d */ /* 0x000fea0003800000 */
.L_x_0:
[----:B------:R-:W-:-:S00]  /*0410*/  BRA `(.L_x_0) ;  /* 0xfffffffc00fc7947 */ /* 0x000fc0000383ffff */
[----:B------:R-:W-:-:S00]  /*0420*/  NOP ;  /* 0x0000000000007918 */ /* 0x000fc00000000000 */
        /* <DEDUP_REMOVED lines=13> */
.L_x_1:


//--------------------- .nv.global.init           --------------------------
	.section	.nv.global.init,"aw",@progbits
.nv.global.init:
	.type		_$_str,@object
	.size		_$_str,(_$_str_$_2 - _$_str)
_$_str:
        /*0000*/ 	.byte	0x5f, 0x5f, 0x43, 0x55, 0x44, 0x41, 0x5f, 0x46, 0x54, 0x5a, 0x00
	.type		_$_str_$_2,@object
	.size		_$_str_$_2,(.L_1 - _$_str_$_2)
_$_str_$_2:
        /*000b*/ 	.byte	0x5f, 0x5f, 0x43, 0x55, 0x44, 0x41, 0x5f, 0x50, 0x52, 0x45, 0x43, 0x5f, 0x53, 0x51, 0x52, 0x54
        /*001b*/ 	.byte	0x00
.L_1:


//--------------------- .nv.constant0.triton_poi_fused__native_batch_norm_legit_no_training_15 --------------------------
	.section	.nv.constant0.triton_poi_fused__native_batch_norm_legit_no_training_15,"a",@progbits
	.sectionflags	@""
	.align	4
.nv.constant0.triton_poi_fused__native_batch_norm_legit_no_training_15:
	.zero		580
